//
// Generated by NVIDIA NVVM Compiler
//
// Compiler Build ID: CL-36424714
// Cuda compilation tools, release 13.0, V13.0.88
// Based on NVVM 20.0.0
//

.version 9.0
.target sm_100
.address_size 64

	// .globl	_Z12shmem_kernelPKdPdm
// _ZZ12shmem_kernelPKdPdmE4tile has been demoted

.visible .entry _Z12shmem_kernelPKdPdm(
	.param .u64 .ptr .align 1 _Z12shmem_kernelPKdPdm_param_0,
	.param .u64 .ptr .align 1 _Z12shmem_kernelPKdPdm_param_1,
	.param .u64 _Z12shmem_kernelPKdPdm_param_2
)
{
	.reg .pred 	%p<21>;
	.reg .b32 	%r<36>;
	.reg .b64 	%rd<45>;
	.reg .b64 	%fd<20>;
	// demoted variable
	.shared .align 8 .b8 _ZZ12shmem_kernelPKdPdmE4tile[8000];
	ld.param.u64 	%rd12, [_Z12shmem_kernelPKdPdm_param_0];
	ld.param.u64 	%rd13, [_Z12shmem_kernelPKdPdm_param_2];
	cvta.to.global.u64 	%rd1, %rd12;
	mov.u32 	%r11, %ctaid.x;
	shl.b32 	%r12, %r11, 3;
	mov.u32 	%r1, %tid.x;
	add.s32 	%r2, %r12, %r1;
	add.s32 	%r13, %r2, 1;
	mov.u32 	%r14, %ctaid.y;
	shl.b32 	%r15, %r14, 3;
	mov.u32 	%r3, %tid.y;
	add.s32 	%r16, %r15, %r3;
	add.s32 	%r17, %r16, 1;
	mov.u32 	%r18, %ctaid.z;
	shl.b32 	%r19, %r18, 3;
	mov.u32 	%r5, %tid.z;
	add.s32 	%r20, %r19, %r5;
	add.s32 	%r21, %r20, 1;
	cvt.s64.s32 	%rd2, %r13;
	cvt.u64.u32 	%rd3, %r17;
	max.u64 	%rd14, %rd2, %rd3;
	cvt.u64.u32 	%rd4, %r21;
	mul.lo.s64 	%rd5, %rd13, %rd2;
	add.s64 	%rd15, %rd5, %rd3;
	cvt.u64.u32 	%rd6, %r20;
	mad.lo.s64 	%rd7, %rd15, %rd13, %rd6;
	shl.b64 	%rd16, %rd7, 3;
	add.s64 	%rd8, %rd1, %rd16;
	mov.u32 	%r22, _ZZ12shmem_kernelPKdPdmE4tile;
	mad.lo.s32 	%r23, %r1, 800, %r22;
	add.s32 	%r6, %r23, 800;
	mad.lo.s32 	%r7, %r3, 80, %r6;
	add.s32 	%r8, %r7, 80;
	shl.b32 	%r24, %r5, 3;
	add.s32 	%r9, %r8, %r24;
	max.u64 	%rd17, %rd4, %rd14;
	setp.ge.u64 	%p1, %rd17, %rd13;
	@%p1 bra 	$L__BB0_2;
	ld.global.f64 	%fd1, [%rd8+8];
	st.shared.f64 	[%r9+8], %fd1;
$L__BB0_2:
	setp.ne.s32 	%p2, %r1, 0;
	setp.gt.u32 	%p3, %r2, 2147483646;
	or.pred  	%p4, %p2, %p3;
	@%p4 bra 	$L__BB0_4;
	cvt.u64.u32 	%rd18, %r2;
	mad.lo.s64 	%rd19, %rd13, %rd18, %rd3;
	mad.lo.s64 	%rd20, %rd19, %rd13, %rd6;
	shl.b64 	%rd21, %rd20, 3;
	add.s64 	%rd22, %rd1, %rd21;
	ld.global.f64 	%fd2, [%rd22+8];
	mov.u32 	%r25, _ZZ12shmem_kernelPKdPdmE4tile;
	mad.lo.s32 	%r26, %r3, 80, %r25;
	shl.b32 	%r27, %r5, 3;
	add.s32 	%r28, %r26, %r27;
	st.shared.f64 	[%r28+88], %fd2;
$L__BB0_4:
	setp.ne.s32 	%p5, %r1, 7;
	add.s64 	%rd9, %rd13, -1;
	setp.le.u64 	%p6, %rd9, %rd2;
	or.pred  	%p7, %p5, %p6;
	@%p7 bra 	$L__BB0_6;
	add.s32 	%r29, %r2, 2;
	cvt.s64.s32 	%rd23, %r29;
	mad.lo.s64 	%rd24, %rd13, %rd23, %rd3;
	mad.lo.s64 	%rd25, %rd24, %rd13, %rd6;
	shl.b64 	%rd26, %rd25, 3;
	add.s64 	%rd27, %rd1, %rd26;
	ld.global.f64 	%fd3, [%rd27+8];
	mov.u32 	%r30, _ZZ12shmem_kernelPKdPdmE4tile;
	mad.lo.s32 	%r31, %r3, 80, %r30;
	shl.b32 	%r32, %r5, 3;
	add.s32 	%r33, %r31, %r32;
	st.shared.f64 	[%r33+7288], %fd3;
$L__BB0_6:
	setp.ne.s32 	%p8, %r3, 0;
	shl.b32 	%r34, %r5, 3;
	add.s32 	%r10, %r6, %r34;
	@%p8 bra 	$L__BB0_8;
	cvt.u64.u32 	%rd28, %r16;
	add.s64 	%rd29, %rd5, %rd28;
	mad.lo.s64 	%rd30, %rd29, %rd13, %rd6;
	shl.b64 	%rd31, %rd30, 3;
	add.s64 	%rd32, %rd1, %rd31;
	ld.global.f64 	%fd4, [%rd32+8];
	st.shared.f64 	[%r10+8], %fd4;
$L__BB0_8:
	setp.ne.s32 	%p9, %r3, 7;
	setp.le.u64 	%p10, %rd9, %rd3;
	or.pred  	%p11, %p9, %p10;
	@%p11 bra 	$L__BB0_10;
	add.s32 	%r35, %r16, 2;
	cvt.u64.u32 	%rd34, %r35;
	add.s64 	%rd35, %rd5, %rd34;
	mad.lo.s64 	%rd36, %rd35, %rd13, %rd6;
	shl.b64 	%rd37, %rd36, 3;
	add.s64 	%rd38, %rd1, %rd37;
	ld.global.f64 	%fd5, [%rd38+8];
	st.shared.f64 	[%r10+728], %fd5;
$L__BB0_10:
	setp.ne.s32 	%p12, %r5, 0;
	@%p12 bra 	$L__BB0_12;
	ld.global.f64 	%fd6, [%rd8];
	st.shared.f64 	[%r8], %fd6;
$L__BB0_12:
	setp.ne.s32 	%p13, %r5, 7;
	setp.le.u64 	%p14, %rd9, %rd4;
	or.pred  	%p15, %p13, %p14;
	@%p15 bra 	$L__BB0_14;
	ld.global.f64 	%fd7, [%rd8+16];
	st.shared.f64 	[%r7+152], %fd7;
$L__BB0_14:
	setp.le.u64 	%p16, %rd9, %rd4;
	setp.gt.u32 	%p17, %r2, 2147483646;
	bar.sync 	0;
	max.u64 	%rd40, %rd2, %rd3;
	setp.ge.u64 	%p18, %rd40, %rd9;
	or.pred  	%p19, %p18, %p17;
	or.pred  	%p20, %p16, %p19;
	@%p20 bra 	$L__BB0_16;
	ld.param.u64 	%rd44, [_Z12shmem_kernelPKdPdm_param_1];
	ld.shared.f64 	%fd8, [%r9+-792];
	ld.shared.f64 	%fd9, [%r9+808];
	add.f64 	%fd10, %fd8, %fd9;
	ld.shared.f64 	%fd11, [%r9+-72];
	add.f64 	%fd12, %fd10, %fd11;
	ld.shared.f64 	%fd13, [%r9+88];
	add.f64 	%fd14, %fd12, %fd13;
	ld.shared.f64 	%fd15, [%r9];
	add.f64 	%fd16, %fd14, %fd15;
	ld.shared.f64 	%fd17, [%r9+16];
	add.f64 	%fd18, %fd16, %fd17;
	mul.f64 	%fd19, %fd18, 0d3FE999999999999A;
	cvta.to.global.u64 	%rd41, %rd44;
	add.s64 	%rd43, %rd41, %rd16;
	st.global.f64 	[%rd43+8], %fd19;
$L__BB0_16:
	ret;

}


// ===== COMPILED SASS (sm_100) =====

	.target	sm_100

	.elftype	@"ET_EXEC"


//--------------------- .note.nv.tkinfo           --------------------------
	.section	.note.nv.tkinfo,"",@"SHT_NOTE"
	.sectionflags	@"SHF_NOTE_NV_TKINFO"
	.tkinfo
        /*0018*/ 	.word	0x00000002
        /*0030*/ 	.string	""
        /*0030*/ 	.string	"ptxas"
        /*0030*/ 	.string	"Cuda compilation tools, release 13.0, V13.0.88"
        /*0030*/ 	.string	"Build cuda_13.0.r13.0/compiler.36424714_0"
        /*0030*/ 	.string	"-arch sm_100 -m 64 "



//--------------------- .note.nv.cuinfo           --------------------------
	.section	.note.nv.cuinfo,"",@"SHT_NOTE"
	.sectionflags	@"SHF_NOTE_NV_CUINFO"
        /*0018*/ 	.short	0x0002
        /*001a*/ 	.short	0x0064
        /*001c*/ 	.short	0x0082
	.zero		2


//--------------------- .nv.info                  --------------------------
	.section	.nv.info,"",@"SHT_CUDA_INFO"
	.align	4


	//----- nvinfo : EIATTR_REGCOUNT
	.align		4
        /*0000*/ 	.byte	0x04, 0x2f
        /*0002*/ 	.short	(.L_1 - .L_0)
	.align		4
.L_0:
        /*0004*/ 	.word	index@(_Z12shmem_kernelPKdPdm)
        /*0008*/ 	.word	0x00000020


	//----- nvinfo : EIATTR_FRAME_SIZE
	.align		4
.L_1:
        /*000c*/ 	.byte	0x04, 0x11
        /*000e*/ 	.short	(.L_3 - .L_2)
	.align		4
.L_2:
        /*0010*/ 	.word	index@(_Z12shmem_kernelPKdPdm)
        /*0014*/ 	.word	0x00000000


	//----- nvinfo : EIATTR_MIN_STACK_SIZE
	.align		4
.L_3:
        /*0018*/ 	.byte	0x04, 0x12
        /*001a*/ 	.short	(.L_5 - .L_4)
	.align		4
.L_4:
        /*001c*/ 	.word	index@(_Z12shmem_kernelPKdPdm)
        /*0020*/ 	.word	0x00000000
.L_5:


//--------------------- .nv.compat                --------------------------
	.section	.nv.compat,"",@"SHT_CUDA_COMPAT_INFO"
	.align	4
        /*0000*/ 	.byte	0x02, 0x09, 0x00, 0x00, 0x02, 0x02, 0x01, 0x00, 0x02, 0x05, 0x05, 0x00, 0x03, 0x07, 0x01, 0x01
        /*0010*/ 	.byte	0x02, 0x03, 0x00, 0x00, 0x02, 0x06, 0x01, 0x00, 0x04, 0x0b, 0x08, 0x00, 0x01, 0x00, 0x00, 0x00
        /*0020*/ 	.byte	0x00, 0x00, 0x00, 0x00


//--------------------- .nv.info._Z12shmem_kernelPKdPdm --------------------------
	.section	.nv.info._Z12shmem_kernelPKdPdm,"",@"SHT_CUDA_INFO"
	.sectionflags	@""
	.align	4


	//----- nvinfo : EIATTR_CUDA_API_VERSION
	.align		4
        /*0000*/ 	.byte	0x04, 0x37
        /*0002*/ 	.short	(.L_7 - .L_6)
.L_6:
        /*0004*/ 	.word	0x00000082


	//----- nvinfo : EIATTR_KPARAM_INFO
	.align		4
.L_7:
        /*0008*/ 	.byte	0x04, 0x17
        /*000a*/ 	.short	(.L_9 - .L_8)
.L_8:
        /*000c*/ 	.word	0x00000000
        /*0010*/ 	.short	0x0002
        /*0012*/ 	.short	0x0010
        /*0014*/ 	.byte	0x00, 0xf0, 0x21, 0x00


	//----- nvinfo : EIATTR_KPARAM_INFO
	.align		4
.L_9:
        /*0018*/ 	.byte	0x04, 0x17
        /*001a*/ 	.short	(.L_11 - .L_10)
.L_10:
        /*001c*/ 	.word	0x00000000
        /*0020*/ 	.short	0x0001
        /*0022*/ 	.short	0x0008
        /*0024*/ 	.byte	0x00, 0xf5, 0x21, 0x00


	//----- nvinfo : EIATTR_KPARAM_INFO
	.align		4
.L_11:
        /*0028*/ 	.byte	0x04, 0x17
        /*002a*/ 	.short	(.L_13 - .L_12)
.L_12:
        /*002c*/ 	.word	0x00000000
        /*0030*/ 	.short	0x0000
        /*0032*/ 	.short	0x0000
        /*0034*/ 	.byte	0x00, 0xf5, 0x21, 0x00


	//----- nvinfo : EIATTR_SPARSE_MMA_MASK
	.align		4
.L_13:
        /*0038*/ 	.byte	0x03, 0x50
        /*003a*/ 	.short	0x0000


	//----- nvinfo : EIATTR_MAXREG_COUNT
	.align		4
        /*003c*/ 	.byte	0x03, 0x1b
        /*003e*/ 	.short	0x00ff


	//----- nvinfo : EIATTR_NUM_BARRIERS
	.align		4
        /*0040*/ 	.byte	0x02, 0x4c
        /*0042*/ 	.byte	0x01
	.zero		1


	//----- nvinfo : EIATTR_MERCURY_ISA_VERSION
	.align		4
        /*0044*/ 	.byte	0x03, 0x5f
        /*0046*/ 	.short	0x0101


	//----- nvinfo : EIATTR_VRC_CTA_INIT_COUNT
	.align		4
        /*0048*/ 	.byte	0x02, 0x4a
	.zero		1
	.zero		1


	//----- nvinfo : EIATTR_EXIT_INSTR_OFFSETS
	.align		4
        /*004c*/ 	.byte	0x04, 0x1c
        /*004e*/ 	.short	(.L_15 - .L_14)


	//   ....[0]....
.L_14:
        /*0050*/ 	.word	0x00000870


	//   ....[1]....
        /*0054*/ 	.word	0x000009a0


	//----- nvinfo : EIATTR_CBANK_PARAM_SIZE
	.align		4
.L_15:
        /*0058*/ 	.byte	0x03, 0x19
        /*005a*/ 	.short	0x0018


	//----- nvinfo : EIATTR_PARAM_CBANK
	.align		4
        /*005c*/ 	.byte	0x04, 0x0a
        /*005e*/ 	.short	(.L_17 - .L_16)
	.align		4
.L_16:
        /*0060*/ 	.word	index@(.nv.constant0._Z12shmem_kernelPKdPdm)
        /*0064*/ 	.short	0x0380
        /*0066*/ 	.short	0x0018


	//----- nvinfo : EIATTR_SW_WAR
	.align		4
.L_17:
        /*0068*/ 	.byte	0x04, 0x36
        /*006a*/ 	.short	(.L_19 - .L_18)
.L_18:
        /*006c*/ 	.word	0x00000008
.L_19:


//--------------------- .nv.callgraph             --------------------------
	.section	.nv.callgraph,"",@"SHT_CUDA_CALLGRAPH"
	.align	4
	.sectionentsize	8
	.align		4
        /*0000*/ 	.word	0x00000000
	.align		4
        /*0004*/ 	.word	0xffffffff
	.align		4
        /*0008*/ 	.word	0x00000000
	.align		4
        /*000c*/ 	.word	0xfffffffe
	.align		4
        /*0010*/ 	.word	0x00000000
	.align		4
        /*0014*/ 	.word	0xfffffffd
	.align		4
        /*0018*/ 	.word	0x00000000
	.align		4
        /*001c*/ 	.word	0xfffffffc


//--------------------- .text._Z12shmem_kernelPKdPdm --------------------------
	.section	.text._Z12shmem_kernelPKdPdm,"ax",@progbits
	.align	128
        .global         _Z12shmem_kernelPKdPdm
        .type           _Z12shmem_kernelPKdPdm,@function
        .size           _Z12shmem_kernelPKdPdm,(.L_x_1 - _Z12shmem_kernelPKdPdm)
        .other          _Z12shmem_kernelPKdPdm,@"STO_CUDA_ENTRY STV_DEFAULT"
_Z12shmem_kernelPKdPdm:
.text._Z12shmem_kernelPKdPdm:
[----:B------:R-:W-:Y:S01]  /*0000*/  LDC R1, c[0x0][0x37c] ;  /* 0x0000df00ff017b82 */ /* 0x000fe20000000800 */
[----:B------:R-:W0:Y:S01]  /*0010*/  S2R R0, SR_CTAID.X ;  /* 0x0000000000007919 */ /* 0x000e220000002500 */
[----:B------:R-:W1:Y:S01]  /*0020*/  LDCU.64 UR8, c[0x0][0x390] ;  /* 0x00007200ff0877ac */ /* 0x000e620008000a00 */
[----:B------:R-:W-:Y:S02]  /*0030*/  HFMA2 R19, -RZ, RZ, 0, 0 ;  /* 0x00000000ff137431 */ /* 0x000fe400000001ff */
[----:B------:R-:W-:Y:S01]  /*0040*/  IMAD.MOV.U32 R15, RZ, RZ, RZ ;  /* 0x000000ffff0f7224 */ /* 0x000fe200078e00ff */
[----:B------:R-:W0:Y:S01]  /*0050*/  S2R R3, SR_TID.X ;  /* 0x0000000000037919 */ /* 0x000e220000002100 */
[----:B------:R-:W2:Y:S01]  /*0060*/  LDCU.64 UR10, c[0x0][0x380] ;  /* 0x00007000ff0a77ac */ /* 0x000ea20008000a00 */
[----:B------:R-:W3:Y:S01]  /*0070*/  S2R R16, SR_CTAID.Y ;  /* 0x0000000000107919 */ /* 0x000ee20000002600 */
[----:B------:R-:W4:Y:S01]  /*0080*/  LDCU.64 UR4, c[0x0][0x358] ;  /* 0x00006b00ff0477ac */ /* 0x000f220008000a00 */
[----:B------:R-:W3:Y:S01]  /*0090*/  S2R R25, SR_TID.Y ;  /* 0x0000000000197919 */ /* 0x000ee20000002200 */
[----:B------:R-:W5:Y:S01]  /*00a0*/  S2R R14, SR_CTAID.Z ;  /* 0x00000000000e7919 */ /* 0x000f620000002700 */
[----:B------:R-:W5:Y:S01]  /*00b0*/  S2R R9, SR_TID.Z ;  /* 0x0000000000097919 */ /* 0x000f620000002300 */
[----:B0-----:R-:W-:-:S04]  /*00c0*/  IMAD R17, R0, 0x8, R3 ;  /* 0x0000000800117824 */ /* 0x001fc800078e0203 */
[C---:B------:R-:W-:Y:S01]  /*00d0*/  VIADD R29, R17.reuse, 0x1 ;  /* 0x00000001111d7836 */ /* 0x040fe20000000000 */
[----:B------:R-:W-:Y:S01]  /*00e0*/  ISETP.GT.U32.AND P3, PT, R17, 0x7ffffffe, PT ;  /* 0x7ffffffe1100780c */ /* 0x000fe20003f64070 */
[----:B---3--:R-:W-:-:S03]  /*00f0*/  IMAD R16, R16, 0x8, R25 ;  /* 0x0000000810107824 */ /* 0x008fc600078e0219 */
[----:B------:R-:W-:Y:S02]  /*0100*/  SHF.R.S32.HI R7, RZ, 0x1f, R29 ;  /* 0x0000001fff077819 */ /* 0x000fe4000001141d */
[----:B------:R-:W-:Y:S02]  /*0110*/  ISETP.NE.OR P4, PT, R3, RZ, P3 ;  /* 0x000000ff0300720c */ /* 0x000fe40001f85670 */
[----:B------:R-:W-:Y:S01]  /*0120*/  IADD3 R18, PT, PT, R16, 0x1, RZ ;  /* 0x0000000110127810 */ /* 0x000fe20007ffe0ff */
[----:B-1----:R-:W-:Y:S02]  /*0130*/  IMAD R0, R7, UR8, RZ ;  /* 0x0000000807007c24 */ /* 0x002fe4000f8e02ff */
[----:B-----5:R-:W-:Y:S01]  /*0140*/  IMAD R14, R14, 0x8, R9 ;  /* 0x000000080e0e7824 */ /* 0x020fe200078e0209 */
[C---:B------:R-:W-:Y:S01]  /*0150*/  ISETP.GT.U32.AND P0, PT, R29.reuse, R18, PT ;  /* 0x000000121d00720c */ /* 0x040fe20003f04070 */
[----:B------:R-:W-:-:S03]  /*0160*/  IMAD.WIDE.U32 R10, R29, UR8, R18 ;  /* 0x000000081d0a7c25 */ /* 0x000fc6000f8e0012 */
[----:B------:R-:W-:Y:S01]  /*0170*/  ISETP.GT.U32.AND.EX P0, PT, R7, RZ, PT, P0 ;  /* 0x000000ff0700720c */ /* 0x000fe20003f04100 */
[----:B------:R-:W-:Y:S02]  /*0180*/  VIADD R23, R14, 0x1 ;  /* 0x000000010e177836 */ /* 0x000fe40000000000 */
[C---:B------:R-:W-:Y:S01]  /*0190*/  IMAD R27, R29.reuse, UR9, R0 ;  /* 0x000000091d1b7c24 */ /* 0x040fe2000f8e0200 */
[----:B------:R-:W-:Y:S01]  /*01a0*/  SEL R4, R29, R18, P0 ;  /* 0x000000121d047207 */ /* 0x000fe20000000000 */
[----:B------:R-:W-:Y:S01]  /*01b0*/  @!P4 IMAD.WIDE.U32 R18, R17, UR8, R18 ;  /* 0x000000081112cc25 */ /* 0x000fe2000f8e0012 */
[----:B------:R-:W-:Y:S02]  /*01c0*/  SEL R7, R7, RZ, P0 ;  /* 0x000000ff07077207 */ /* 0x000fe40000000000 */
[----:B------:R-:W-:Y:S01]  /*01d0*/  ISETP.GT.U32.AND P0, PT, R23, R4, PT ;  /* 0x000000041700720c */ /* 0x000fe20003f04070 */
[----:B------:R-:W-:-:S03]  /*01e0*/  IMAD.IADD R0, R11, 0x1, R27 ;  /* 0x000000010b007824 */ /* 0x000fc600078e021b */
[----:B------:R-:W-:Y:S01]  /*01f0*/  ISETP.GT.U32.AND.EX P0, PT, RZ, R7, PT, P0 ;  /* 0x00000007ff00720c */ /* 0x000fe20003f04100 */
[----:B------:R-:W-:-:S03]  /*0200*/  IMAD R5, R0, UR8, RZ ;  /* 0x0000000800057c24 */ /* 0x000fc6000f8e02ff */
[----:B------:R-:W-:Y:S01]  /*0210*/  SEL R0, R23, R4, P0 ;  /* 0x0000000417007207 */ /* 0x000fe20000000000 */
[C---:B------:R-:W-:Y:S01]  /*0220*/  IMAD R5, R10.reuse, UR9, R5 ;  /* 0x000000090a057c24 */ /* 0x040fe2000f8e0205 */
[----:B------:R-:W-:Y:S01]  /*0230*/  SEL R2, R7, RZ, !P0 ;  /* 0x000000ff07027207 */ /* 0x000fe20004000000 */
[----:B------:R-:W-:Y:S01]  /*0240*/  IMAD.WIDE.U32 R10, R10, UR8, R14 ;  /* 0x000000080a0a7c25 */ /* 0x000fe2000f8e000e */
[----:B------:R-:W-:-:S03]  /*0250*/  ISETP.GE.U32.AND P1, PT, R0, UR8, PT ;  /* 0x0000000800007c0c */ /* 0x000fc6000bf26070 */
[----:B------:R-:W-:Y:S01]  /*0260*/  IMAD.SHL.U32 R0, R10, 0x8, RZ ;  /* 0x000000080a007824 */ /* 0x000fe200078e00ff */
[----:B------:R-:W-:Y:S02]  /*0270*/  IADD3 R5, PT, PT, R11, R5, RZ ;  /* 0x000000050b057210 */ /* 0x000fe40007ffe0ff */
[----:B------:R-:W-:Y:S02]  /*0280*/  ISETP.GE.U32.AND.EX P1, PT, R2, UR9, PT, P1 ;  /* 0x0000000902007c0c */ /* 0x000fe4000bf26110 */
[----:B------:R-:W-:Y:S01]  /*0290*/  SHF.L.U64.HI R2, R10, 0x3, R5 ;  /* 0x000000030a027819 */ /* 0x000fe20000010205 */
[----:B------:R-:W-:Y:S01]  /*02a0*/  @!P4 IMAD R5, R17, UR9, R19 ;  /* 0x000000091105cc24 */ /* 0x000fe2000f8e0213 */
[----:B--2---:R-:W-:-:S03]  /*02b0*/  IADD3 R10, P0, PT, R0, UR10, RZ ;  /* 0x0000000a000a7c10 */ /* 0x004fc6000ff1e0ff */
[----:B------:R-:W-:Y:S01]  /*02c0*/  @!P4 IMAD R5, R5, UR8, RZ ;  /* 0x000000080505cc24 */ /* 0x000fe2000f8e02ff */
[----:B------:R-:W-:Y:S01]  /*02d0*/  IADD3.X R11, PT, PT, R2, UR11, RZ, P0, !PT ;  /* 0x0000000b020b7c10 */ /* 0x000fe200087fe4ff */
[----:B------:R-:W-:-:S04]  /*02e0*/  @!P4 IMAD.WIDE.U32 R12, R18, UR8, R14 ;  /* 0x00000008120ccc25 */ /* 0x000fc8000f8e000e */
[----:B------:R-:W-:Y:S01]  /*02f0*/  @!P4 IMAD R5, R18, UR9, R5 ;  /* 0x000000091205cc24 */ /* 0x000fe2000f8e0205 */
[----:B------:R-:W-:Y:S01]  /*0300*/  @!P4 LEA R18, P0, R12, UR10, 0x3 ;  /* 0x0000000a0c12cc11 */ /* 0x000fe2000f8018ff */
[----:B----4-:R-:W2:Y:S02]  /*0310*/  @!P1 LDG.E.64 R20, desc[UR4][R10.64+0x8] ;  /* 0x000008040a149981 */ /* 0x010ea4000c1e1b00 */
[----:B------:R-:W-:-:S05]  /*0320*/  @!P4 IMAD.IADD R5, R13, 0x1, R5 ;  /* 0x000000010d05c824 */ /* 0x000fca00078e0205 */
[----:B------:R-:W-:-:S06]  /*0330*/  @!P4 LEA.HI.X R19, R12, UR11, R5, 0x3, P0 ;  /* 0x0000000b0c13cc11 */ /* 0x000fcc00080f1c05 */
[----:B------:R-:W3:Y:S01]  /*0340*/  @!P4 LDG.E.64 R18, desc[UR4][R18.64+0x8] ;  /* 0x000008041212c981 */ /* 0x000ee2000c1e1b00 */
[----:B------:R-:W-:Y:S01]  /*0350*/  UIADD3 UR6, UP0, UPT, UR8, -0x1, URZ ;  /* 0xffffffff08067890 */ /* 0x000fe2000ff1e0ff */
[----:B------:R-:W-:Y:S01]  /*0360*/  MOV R6, 0x400 ;  /* 0x0000040000067802 */ /* 0x000fe20000000f00 */
[----:B------:R-:W0:Y:S02]  /*0370*/  S2R R5, SR_CgaCtaId ;  /* 0x0000000000057919 */ /* 0x000e240000008800 */
[----:B------:R-:W-:Y:S01]  /*0380*/  UIADD3.X UR7, UPT, UPT, UR9, -0x1, URZ, UP0, !UPT ;  /* 0xffffffff09077890 */ /* 0x000fe200087fe4ff */
[----:B------:R-:W-:Y:S02]  /*0390*/  IADD3 R13, PT, PT, R16, 0x1, RZ ;  /* 0x00000001100d7810 */ /* 0x000fe40007ffe0ff */
[----:B------:R-:W-:Y:S02]  /*03a0*/  ISETP.LT.U32.AND P0, PT, R29, UR6, PT ;  /* 0x000000061d007c0c */ /* 0x000fe4000bf01070 */
[----:B------:R-:W-:Y:S01]  /*03b0*/  ISETP.LT.U32.AND P2, PT, R13, UR6, PT ;  /* 0x000000060d007c0c */ /* 0x000fe2000bf41070 */
[----:B------:R-:W-:Y:S01]  /*03c0*/  IMAD.U32 R24, RZ, RZ, UR7 ;  /* 0x00000007ff187e24 */ /* 0x000fe2000f8e00ff */
[----:B------:R-:W-:-:S02]  /*03d0*/  MOV R12, UR7 ;  /* 0x00000007000c7c02 */ /* 0x000fc40008000f00 */
[----:B------:R-:W-:Y:S02]  /*03e0*/  ISETP.NE.AND P5, PT, R25, RZ, PT ;  /* 0x000000ff1900720c */ /* 0x000fe40003fa5270 */
[----:B------:R-:W-:-:S04]  /*03f0*/  ISETP.GT.U32.AND.EX P2, PT, R24, RZ, PT, P2 ;  /* 0x000000ff1800720c */ /* 0x000fc80003f44120 */
[----:B------:R-:W-:Y:S02]  /*0400*/  ISETP.NE.OR P2, PT, R25, 0x7, !P2 ;  /* 0x000000071900780c */ /* 0x000fe40005745670 */
[----:B0-----:R-:W-:Y:S02]  /*0410*/  LEA R6, R5, R6, 0x18 ;  /* 0x0000000605067211 */ /* 0x001fe400078ec0ff */
[----:B------:R-:W-:-:S03]  /*0420*/  SHF.R.S32.HI R5, RZ, 0x1f, R29 ;  /* 0x0000001fff057819 */ /* 0x000fc6000001141d */
[----:B------:R-:W-:Y:S01]  /*0430*/  IMAD R8, R3, 0x320, R6 ;  /* 0x0000032003087824 */ /* 0x000fe200078e0206 */
[----:B------:R-:W-:-:S03]  /*0440*/  ISETP.GT.U32.AND.EX P0, PT, R12, R5, PT, P0 ;  /* 0x000000050c00720c */ /* 0x000fc60003f04100 */
[----:B------:R-:W-:Y:S01]  /*0450*/  VIADD R8, R8, 0x320 ;  /* 0x0000032008087836 */ /* 0x000fe20000000000 */
[----:B------:R-:W-:-:S03]  /*0460*/  ISETP.NE.OR P0, PT, R3, 0x7, !P0 ;  /* 0x000000070300780c */ /* 0x000fc60004705670 */
[----:B------:R-:W-:-:S04]  /*0470*/  IMAD R5, R25, 0x50, R8 ;  /* 0x0000005019057824 */ /* 0x000fc800078e0208 */
[----:B------:R-:W-:-:S04]  /*0480*/  VIADD R12, R5, 0x50 ;  /* 0x00000050050c7836 */ /* 0x000fc80000000000 */
[----:B------:R-:W-:Y:S01]  /*0490*/  IMAD R3, R9, 0x8, R12 ;  /* 0x0000000809037824 */ /* 0x000fe200078e020c */
[----:B------:R-:W-:Y:S01]  /*04a0*/  IADD3 R12, PT, PT, R16, 0x1, RZ ;  /* 0x00000001100c7810 */ /* 0x000fe20007ffe0ff */
[----:B------:R-:W-:-:S05]  /*04b0*/  @!P0 VIADD R17, R17, 0x2 ;  /* 0x0000000211118836 */ /* 0x000fca0000000000 */
[----:B------:R-:W-:-:S05]  /*04c0*/  @!P0 SHF.R.S32.HI R13, RZ, 0x1f, R17 ;  /* 0x0000001fff0d8819 */ /* 0x000fca0000011411 */
[----:B------:R-:W-:Y:S02]  /*04d0*/  @!P0 IMAD R22, R13, UR8, RZ ;  /* 0x000000080d168c24 */ /* 0x000fe4000f8e02ff */
[----:B------:R-:W-:Y:S02]  /*04e0*/  IMAD.MOV.U32 R13, RZ, RZ, RZ ;  /* 0x000000ffff0d7224 */ /* 0x000fe400078e00ff */
[----:B------:R-:W-:-:S04]  /*04f0*/  @!P0 IMAD.WIDE.U32 R12, R17, UR8, R12 ;  /* 0x00000008110c8c25 */ /* 0x000fc8000f8e000c */
[----:B------:R-:W-:Y:S02]  /*0500*/  @!P0 IMAD R17, R17, UR9, R22 ;  /* 0x0000000911118c24 */ /* 0x000fe4000f8e0216 */
[----:B------:R-:W-:Y:S02]  /*0510*/  @!P4 IMAD R22, R25, 0x50, R6 ;  /* 0x000000501916c824 */ /* 0x000fe400078e0206 */
[----:B------:R-:W-:Y:S02]  /*0520*/  @!P0 IMAD.IADD R13, R13, 0x1, R17 ;  /* 0x000000010d0d8824 */ /* 0x000fe400078e0211 */
[----:B------:R-:W-:Y:S01]  /*0530*/  @!P5 IMAD.MOV.U32 R17, RZ, RZ, RZ ;  /* 0x000000ffff11d224 */ /* 0x000fe200078e00ff */
[----:B------:R-:W-:Y:S01]  /*0540*/  @!P4 LEA R22, R9, R22, 0x3 ;  /* 0x000000160916c211 */ /* 0x000fe200078e18ff */
[----:B------:R-:W-:-:S04]  /*0550*/  @!P0 IMAD R13, R13, UR8, RZ ;  /* 0x000000080d0d8c24 */ /* 0x000fc8000f8e02ff */
[C---:B------:R-:W-:Y:S02]  /*0560*/  @!P0 IMAD R24, R12.reuse, UR9, R13 ;  /* 0x000000090c188c24 */ /* 0x040fe4000f8e020d */
[----:B------:R-:W-:-:S05]  /*0570*/  @!P0 IMAD.WIDE.U32 R12, R12, UR8, R14 ;  /* 0x000000080c0c8c25 */ /* 0x000fca000f8e000e */
[----:B------:R-:W-:Y:S01]  /*0580*/  @!P0 IADD3 R13, PT, PT, R13, R24, RZ ;  /* 0x000000180d0d8210 */ /* 0x000fe20007ffe0ff */
[----:B--2---:R0:W-:Y:S02]  /*0590*/  @!P1 STS.64 [R3+0x8], R20 ;  /* 0x0000081403009388 */ /* 0x0041e40000000a00 */
[----:B0-----:R-:W-:Y:S01]  /*05a0*/  @!P5 IMAD.WIDE.U32 R20, R29, UR8, R16 ;  /* 0x000000081d14dc25 */ /* 0x001fe2000f8e0010 */
[----:B------:R-:W-:Y:S01]  /*05b0*/  @!P2 IADD3 R16, PT, PT, R16, 0x2, RZ ;  /* 0x000000021010a810 */ /* 0x000fe20007ffe0ff */
[----:B---3--:R0:W-:Y:S02]  /*05c0*/  @!P4 STS.64 [R22+0x58], R18 ;  /* 0x000058121600c388 */ /* 0x0081e40000000a00 */
[----:B------:R-:W-:Y:S02]  /*05d0*/  @!P5 IMAD.IADD R21, R27, 0x1, R21 ;  /* 0x000000011b15d824 */ /* 0x000fe400078e0215 */
[----:B------:R-:W-:Y:S02]  /*05e0*/  @!P2 IMAD.MOV.U32 R17, RZ, RZ, RZ ;  /* 0x000000ffff11a224 */ /* 0x000fe400078e00ff */
[----:B------:R-:W-:-:S02]  /*05f0*/  @!P5 IMAD R21, R21, UR8, RZ ;  /* 0x000000081515dc24 */ /* 0x000fc4000f8e02ff */
[----:B------:R-:W-:Y:S01]  /*0600*/  @!P2 IMAD.WIDE.U32 R16, R29, UR8, R16 ;  /* 0x000000081d10ac25 */ /* 0x000fe2000f8e0010 */
[----:B0-----:R-:W-:-:S03]  /*0610*/  @!P0 LEA R18, P1, R12, UR10, 0x3 ;  /* 0x0000000a0c128c11 */ /* 0x001fc6000f8218ff */
[----:B------:R-:W-:Y:S02]  /*0620*/  @!P2 IMAD.IADD R27, R27, 0x1, R17 ;  /* 0x000000011b1ba824 */ /* 0x000fe400078e0211 */
[----:B------:R-:W-:Y:S01]  /*0630*/  IMAD.U32 R17, RZ, RZ, UR7 ;  /* 0x00000007ff117e24 */ /* 0x000fe2000f8e00ff */
[----:B------:R-:W-:Y:S01]  /*0640*/  @!P0 LEA.HI.X R19, R12, UR11, R13, 0x3, P1 ;  /* 0x0000000b0c138c11 */ /* 0x000fe200088f1c0d */
[C---:B------:R-:W-:Y:S01]  /*0650*/  @!P5 IMAD R13, R20.reuse, UR9, R21 ;  /* 0x00000009140ddc24 */ /* 0x040fe2000f8e0215 */
[----:B------:R-:W-:Y:S01]  /*0660*/  ISETP.LT.U32.AND P1, PT, R23, UR6, PT ;  /* 0x0000000617007c0c */ /* 0x000fe2000bf21070 */
[----:B------:R-:W-:-:S03]  /*0670*/  @!P5 IMAD.WIDE.U32 R20, R20, UR8, R14 ;  /* 0x000000081414dc25 */ /* 0x000fc6000f8e000e */
[----:B------:R-:W-:Y:S01]  /*0680*/  ISETP.GT.U32.AND.EX P1, PT, R17, RZ, PT, P1 ;  /* 0x000000ff1100720c */ /* 0x000fe20003f24110 */
[----:B------:R-:W-:Y:S01]  /*0690*/  @!P2 IMAD R27, R27, UR8, RZ ;  /* 0x000000081b1bac24 */ /* 0x000fe2000f8e02ff */
[----:B------:R-:W-:Y:S01]  /*06a0*/  @!P5 IADD3 R13, PT, PT, R21, R13, RZ ;  /* 0x0000000d150dd210 */ /* 0x000fe20007ffe0ff */
[----:B------:R-:W-:Y:S01]  /*06b0*/  @!P2 IMAD.WIDE.U32 R14, R16, UR8, R14 ;  /* 0x00000008100eac25 */ /* 0x000fe2000f8e000e */
[----:B------:R-:W-:Y:S01]  /*06c0*/  @!P5 LEA R12, P4, R20, UR10, 0x3 ;  /* 0x0000000a140cdc11 */ /* 0x000fe2000f8818ff */
[----:B------:R-:W2:Y:S01]  /*06d0*/  @!P0 LDG.E.64 R18, desc[UR4][R18.64+0x8] ;  /* 0x0000080412128981 */ /* 0x000ea2000c1e1b00 */
[C---:B------:R-:W-:Y:S01]  /*06e0*/  ISETP.NE.OR P1, PT, R9.reuse, 0x7, !P1 ;  /* 0x000000070900780c */ /* 0x040fe20004f25670 */
[----:B------:R-:W-:Y:S01]  /*06f0*/  @!P2 IMAD R27, R16, UR9, R27 ;  /* 0x00000009101bac24 */ /* 0x000fe2000f8e021b */
[----:B------:R-:W-:Y:S02]  /*0700*/  @!P5 LEA.HI.X R13, R20, UR11, R13, 0x3, P4 ;  /* 0x0000000b140ddc11 */ /* 0x000fe4000a0f1c0d */
[----:B------:R-:W-:Y:S01]  /*0710*/  ISETP.NE.AND P4, PT, R9, RZ, PT ;  /* 0x000000ff0900720c */ /* 0x000fe20003f85270 */
[----:B------:R-:W-:Y:S01]  /*0720*/  @!P2 IMAD.IADD R15, R15, 0x1, R27 ;  /* 0x000000010f0fa824 */ /* 0x000fe200078e021b */
[----:B------:R-:W-:-:S02]  /*0730*/  @!P2 LEA R16, P6, R14, UR10, 0x3 ;  /* 0x0000000a0e10ac11 */ /* 0x000fc4000f8c18ff */
[----:B------:R-:W3:Y:S02]  /*0740*/  @!P5 LDG.E.64 R12, desc[UR4][R12.64+0x8] ;  /* 0x000008040c0cd981 */ /* 0x000ee4000c1e1b00 */
[----:B------:R-:W-:-:S03]  /*0750*/  @!P2 LEA.HI.X R17, R14, UR11, R15, 0x3, P6 ;  /* 0x0000000b0e11ac11 */ /* 0x000fc6000b0f1c0f */
[----:B------:R-:W4:Y:S04]  /*0760*/  @!P1 LDG.E.64 R20, desc[UR4][R10.64+0x10] ;  /* 0x000010040a149981 */ /* 0x000f28000c1e1b00 */
[----:B------:R-:W5:Y:S04]  /*0770*/  @!P2 LDG.E.64 R16, desc[UR4][R16.64+0x8] ;  /* 0x000008041010a981 */ /* 0x000f68000c1e1b00 */
[----:B------:R-:W4:Y:S01]  /*0780*/  @!P4 LDG.E.64 R14, desc[UR4][R10.64] ;  /* 0x000000040a0ec981 */ /* 0x000f22000c1e1b00 */
[----:B------:R-:W-:Y:S01]  /*0790*/  ISETP.GE.U32.AND P6, PT, R4, UR6, PT ;  /* 0x0000000604007c0c */ /* 0x000fe2000bfc6070 */
[----:B------:R-:W-:-:S03]  /*07a0*/  @!P0 IMAD R6, R25, 0x50, R6 ;  /* 0x0000005019068824 */ /* 0x000fc600078e0206 */
[----:B------:R-:W-:Y:S02]  /*07b0*/  ISETP.GE.U32.OR.EX P3, PT, R7, UR7, P3, P6 ;  /* 0x0000000707007c0c */ /* 0x000fe40009f66560 */
[C---:B------:R-:W-:Y:S01]  /*07c0*/  @!P0 LEA R7, R9.reuse, R6, 0x3 ;  /* 0x0000000609078211 */ /* 0x040fe200078e18ff */
[----:B------:R-:W-:Y:S01]  /*07d0*/  IMAD R9, R9, 0x8, R8 ;  /* 0x0000000809097824 */ /* 0x000fe200078e0208 */
[----:B------:R-:W-:Y:S01]  /*07e0*/  ISETP.GE.U32.AND P6, PT, R23, UR6, PT ;  /* 0x0000000617007c0c */ /* 0x000fe2000bfc6070 */
[----:B------:R-:W-:-:S05]  /*07f0*/  IMAD.U32 R4, RZ, RZ, UR7 ;  /* 0x00000007ff047e24 */ /* 0x000fca000f8e00ff */
[----:B------:R-:W-:Y:S01]  /*0800*/  ISETP.LE.U32.OR.EX P3, PT, R4, RZ, P3, P6 ;  /* 0x000000ff0400720c */ /* 0x000fe20001f63560 */
[----:B--2---:R0:W-:Y:S04]  /*0810*/  @!P0 STS.64 [R7+0x1c78], R18 ;  /* 0x001c781207008388 */ /* 0x0041e80000000a00 */
[----:B---3--:R0:W-:Y:S04]  /*0820*/  @!P5 STS.64 [R9+0x8], R12 ;  /* 0x0000080c0900d388 */ /* 0x0081e80000000a00 */
[----:B-----5:R0:W-:Y:S04]  /*0830*/  @!P2 STS.64 [R9+0x2d8], R16 ;  /* 0x0002d8100900a388 */ /* 0x0201e80000000a00 */
[----:B----4-:R0:W-:Y:S04]  /*0840*/  @!P4 STS.64 [R5+0x50], R14 ;  /* 0x0000500e0500c388 */ /* 0x0101e80000000a00 */
[----:B------:R0:W-:Y:S01]  /*0850*/  @!P1 STS.64 [R5+0x98], R20 ;  /* 0x0000981405009388 */ /* 0x0001e20000000a00 */
[----:B------:R-:W-:Y:S06]  /*0860*/  BAR.SYNC.DEFER_BLOCKING 0x0 ;  /* 0x0000000000007b1d */ /* 0x000fec0000010000 */
[----:B------:R-:W-:Y:S05]  /*0870*/  @P3 EXIT ;  /* 0x000000000000394d */ /* 0x000fea0003800000 */
[----:B0-----:R-:W-:Y:S01]  /*0880*/  LDS.64 R4, [R3+-0x318] ;  /* 0xfffce80003047984 */ /* 0x001fe20000000a00 */
[----:B------:R-:W0:Y:S03]  /*0890*/  LDCU.64 UR8, c[0x0][0x388] ;  /* 0x00007100ff0877ac */ /* 0x000e260008000a00 */
[----:B------:R-:W1:Y:S01]  /*08a0*/  LDS.64 R6, [R3+0x328] ;  /* 0x0003280003067984 */ /* 0x000e620000000a00 */
[----:B------:R-:W-:Y:S01]  /*08b0*/  UMOV UR6, 0x9999999a ;  /* 0x9999999a00067882 */ /* 0x000fe20000000000 */
[----:B------:R-:W-:Y:S02]  /*08c0*/  UMOV UR7, 0x3fe99999 ;  /* 0x3fe9999900077882 */ /* 0x000fe40000000000 */
[----:B------:R-:W2:Y:S04]  /*08d0*/  LDS.64 R8, [R3+-0x48] ;  /* 0xffffb80003087984 */ /* 0x000ea80000000a00 */
[----:B------:R-:W3:Y:S04]  /*08e0*/  LDS.64 R10, [R3+0x58] ;  /* 0x00005800030a7984 */ /* 0x000ee80000000a00 */
[----:B------:R-:W4:Y:S04]  /*08f0*/  LDS.64 R12, [R3] ;  /* 0x00000000030c7984 */ /* 0x000f280000000a00 */
[----:B------:R-:W5:Y:S01]  /*0900*/  LDS.64 R14, [R3+0x10] ;  /* 0x00001000030e7984 */ /* 0x000f620000000a00 */
[----:B-1----:R-:W-:Y:S01]  /*0910*/  DADD R4, R4, R6 ;  /* 0x0000000004047229 */ /* 0x002fe20000000006 */
[----:B0-----:R-:W-:-:S04]  /*0920*/  IADD3 R6, P0, PT, R0, UR8, RZ ;  /* 0x0000000800067c10 */ /* 0x001fc8000ff1e0ff */
[----:B------:R-:W-:-:S03]  /*0930*/  IADD3.X R7, PT, PT, R2, UR9, RZ, P0, !PT ;  /* 0x0000000902077c10 */ /* 0x000fc600087fe4ff */
[----:B--2---:R-:W-:-:S08]  /*0940*/  DADD R4, R4, R8 ;  /* 0x0000000004047229 */ /* 0x004fd00000000008 */
[----:B---3--:R-:W-:-:S08]  /*0950*/  DADD R4, R4, R10 ;  /* 0x0000000004047229 */ /* 0x008fd0000000000a */
[----:B----4-:R-:W-:-:S08]  /*0960*/  DADD R4, R4, R12 ;  /* 0x0000000004047229 */ /* 0x010fd0000000000c */
[----:B-----5:R-:W-:-:S08]  /*0970*/  DADD R4, R4, R14 ;  /* 0x0000000004047229 */ /* 0x020fd0000000000e */
[----:B------:R-:W-:-:S07]  /*0980*/  DMUL R4, R4, UR6 ;  /* 0x0000000604047c28 */ /* 0x000fce0008000000 */
[----:B------:R-:W-:Y:S01]  /*0990*/  STG.E.64 desc[UR4][R6.64+0x8], R4 ;  /* 0x0000080406007986 */ /* 0x000fe2000c101b04 */
[----:B------:R-:W-:Y:S05]  /*09a0*/  EXIT ;  /* 0x000000000000794d */ /* 0x000fea0003800000 */
.L_x_0:
[----:B------:R-:W-:-:S00]  /*09b0*/  BRA `(.L_x_0) ;  /* 0xfffffffc00fc7947 */ /* 0x000fc0000383ffff */
[----:B------:R-:W-:-:S00]  /*09c0*/  NOP ;  /* 0x0000000000007918 */ /* 0x000fc00000000000 */
        /* <DEDUP_REMOVED lines=11> */
.L_x_1:


//--------------------- .nv.shared._Z12shmem_kernelPKdPdm --------------------------
	.section	.nv.shared._Z12shmem_kernelPKdPdm,"aw",@nobits
	.sectionflags	@""
	.align	8
.nv.shared._Z12shmem_kernelPKdPdm:
	.zero		9024


//--------------------- .nv.shared.reserved.0     --------------------------
	.section	.nv.shared.reserved.0,"aw",@nobits
	.weak		__nv_reservedSMEM_offset_0_alias
	.size		__nv_reservedSMEM_offset_0_alias, 0, 64
	.other		__nv_reservedSMEM_offset_0_alias,@"STO_CUDA_RESERVED_SHARED STV_DEFAULT"
__nv_reservedSMEM_offset_0_alias:
	.zero		0
	.zero		64


//--------------------- .nv.constant0._Z12shmem_kernelPKdPdm --------------------------
	.section	.nv.constant0._Z12shmem_kernelPKdPdm,"a",@progbits
	.sectionflags	@""
	.align	4
.nv.constant0._Z12shmem_kernelPKdPdm:
	.zero		920


//--------------------- SYMBOLS --------------------------

	.type		.nv.reservedSmem.offset0,@object
	.size		.nv.reservedSmem.offset0,0x4
	.type		.nv.reservedSmem.cap,@object
	.size		.nv.reservedSmem.cap,0x4
